//
// Generated by NVIDIA NVVM Compiler
//
// Compiler Build ID: CL-36424714
// Cuda compilation tools, release 13.0, V13.0.88
// Based on NVVM 20.0.0
//

.version 9.0
.target sm_100
.address_size 64

	// .globl	_Z16block_mul_kernelPfS_S_iii
.extern .shared .align 16 .b8 share[];

.visible .entry _Z16block_mul_kernelPfS_S_iii(
	.param .u64 .ptr .align 1 _Z16block_mul_kernelPfS_S_iii_param_0,
	.param .u64 .ptr .align 1 _Z16block_mul_kernelPfS_S_iii_param_1,
	.param .u64 .ptr .align 1 _Z16block_mul_kernelPfS_S_iii_param_2,
	.param .u32 _Z16block_mul_kernelPfS_S_iii_param_3,
	.param .u32 _Z16block_mul_kernelPfS_S_iii_param_4,
	.param .u32 _Z16block_mul_kernelPfS_S_iii_param_5
)
{
	.reg .pred 	%p<37>;
	.reg .b32 	%r<127>;
	.reg .b32 	%f<207>;
	.reg .b64 	%rd<13>;

	ld.param.u64 	%rd3, [_Z16block_mul_kernelPfS_S_iii_param_0];
	ld.param.u64 	%rd4, [_Z16block_mul_kernelPfS_S_iii_param_1];
	ld.param.u64 	%rd5, [_Z16block_mul_kernelPfS_S_iii_param_2];
	ld.param.u32 	%r56, [_Z16block_mul_kernelPfS_S_iii_param_3];
	ld.param.u32 	%r57, [_Z16block_mul_kernelPfS_S_iii_param_4];
	ld.param.u32 	%r58, [_Z16block_mul_kernelPfS_S_iii_param_5];
	mov.u32 	%r59, %ctaid.x;
	mov.u32 	%r60, %ctaid.y;
	mul.lo.s32 	%r1, %r58, %r59;
	mul.lo.s32 	%r2, %r58, %r60;
	mov.u32 	%r3, %tid.y;
	mov.u32 	%r4, %tid.x;
	mul.lo.s32 	%r5, %r58, %r3;
	setp.lt.s32 	%p1, %r57, 1;
	mov.f32 	%f205, 0f00000000;
	@%p1 bra 	$L__BB0_39;
	mul.lo.s32 	%r62, %r58, %r58;
	shl.b32 	%r63, %r62, 2;
	mov.u32 	%r64, share;
	add.s32 	%r6, %r64, %r63;
	add.s32 	%r65, %r1, %r3;
	mad.lo.s32 	%r7, %r65, %r56, %r4;
	add.s32 	%r8, %r58, -1;
	and.b32  	%r9, %r58, 31;
	and.b32  	%r10, %r58, 2147483616;
	neg.s32 	%r11, %r10;
	shl.b32 	%r66, %r4, 2;
	add.s32 	%r67, %r63, %r66;
	add.s32 	%r12, %r64, %r67;
	shl.b32 	%r13, %r58, 7;
	shl.b32 	%r14, %r58, 2;
	cvta.to.global.u64 	%rd1, %rd3;
	cvta.to.global.u64 	%rd2, %rd4;
	mov.f32 	%f205, 0f00000000;
	mov.b32 	%r122, 0;
$L__BB0_2:
	setp.lt.s32 	%p2, %r58, 1;
	mul.lo.s32 	%r68, %r122, %r58;
	add.s32 	%r69, %r7, %r68;
	mul.wide.s32 	%rd6, %r69, 4;
	add.s64 	%rd7, %rd1, %rd6;
	ld.global.f32 	%f41, [%rd7];
	add.s32 	%r70, %r5, %r4;
	shl.b32 	%r71, %r70, 2;
	mov.u32 	%r72, share;
	add.s32 	%r73, %r72, %r71;
	st.shared.f32 	[%r73], %f41;
	add.s32 	%r74, %r68, %r3;
	add.s32 	%r75, %r2, %r4;
	mad.lo.s32 	%r76, %r74, %r56, %r75;
	mul.wide.s32 	%rd8, %r76, 4;
	add.s64 	%rd9, %rd2, %rd8;
	ld.global.f32 	%f42, [%rd9];
	add.s32 	%r77, %r6, %r71;
	st.shared.f32 	[%r77], %f42;
	bar.sync 	0;
	@%p2 bra 	$L__BB0_38;
	setp.lt.u32 	%p3, %r8, 31;
	mov.b32 	%r126, 0;
	@%p3 bra 	$L__BB0_6;
	shl.b32 	%r79, %r5, 2;
	add.s32 	%r81, %r79, %r72;
	add.s32 	%r123, %r81, 64;
	mov.u32 	%r124, %r12;
	mov.u32 	%r125, %r11;
$L__BB0_5:
	.pragma "nounroll";
	ld.shared.f32 	%f44, [%r123+-64];
	ld.shared.f32 	%f45, [%r124];
	fma.rn.f32 	%f46, %f44, %f45, %f205;
	ld.shared.f32 	%f47, [%r123+-60];
	add.s32 	%r82, %r124, %r14;
	ld.shared.f32 	%f48, [%r82];
	fma.rn.f32 	%f49, %f47, %f48, %f46;
	ld.shared.f32 	%f50, [%r123+-56];
	add.s32 	%r83, %r82, %r14;
	ld.shared.f32 	%f51, [%r83];
	fma.rn.f32 	%f52, %f50, %f51, %f49;
	ld.shared.f32 	%f53, [%r123+-52];
	add.s32 	%r84, %r83, %r14;
	ld.shared.f32 	%f54, [%r84];
	fma.rn.f32 	%f55, %f53, %f54, %f52;
	ld.shared.f32 	%f56, [%r123+-48];
	add.s32 	%r85, %r84, %r14;
	ld.shared.f32 	%f57, [%r85];
	fma.rn.f32 	%f58, %f56, %f57, %f55;
	ld.shared.f32 	%f59, [%r123+-44];
	add.s32 	%r86, %r85, %r14;
	ld.shared.f32 	%f60, [%r86];
	fma.rn.f32 	%f61, %f59, %f60, %f58;
	ld.shared.f32 	%f62, [%r123+-40];
	add.s32 	%r87, %r86, %r14;
	ld.shared.f32 	%f63, [%r87];
	fma.rn.f32 	%f64, %f62, %f63, %f61;
	ld.shared.f32 	%f65, [%r123+-36];
	add.s32 	%r88, %r87, %r14;
	ld.shared.f32 	%f66, [%r88];
	fma.rn.f32 	%f67, %f65, %f66, %f64;
	ld.shared.f32 	%f68, [%r123+-32];
	add.s32 	%r89, %r88, %r14;
	ld.shared.f32 	%f69, [%r89];
	fma.rn.f32 	%f70, %f68, %f69, %f67;
	ld.shared.f32 	%f71, [%r123+-28];
	add.s32 	%r90, %r89, %r14;
	ld.shared.f32 	%f72, [%r90];
	fma.rn.f32 	%f73, %f71, %f72, %f70;
	ld.shared.f32 	%f74, [%r123+-24];
	add.s32 	%r91, %r90, %r14;
	ld.shared.f32 	%f75, [%r91];
	fma.rn.f32 	%f76, %f74, %f75, %f73;
	ld.shared.f32 	%f77, [%r123+-20];
	add.s32 	%r92, %r91, %r14;
	ld.shared.f32 	%f78, [%r92];
	fma.rn.f32 	%f79, %f77, %f78, %f76;
	ld.shared.f32 	%f80, [%r123+-16];
	add.s32 	%r93, %r92, %r14;
	ld.shared.f32 	%f81, [%r93];
	fma.rn.f32 	%f82, %f80, %f81, %f79;
	ld.shared.f32 	%f83, [%r123+-12];
	add.s32 	%r94, %r93, %r14;
	ld.shared.f32 	%f84, [%r94];
	fma.rn.f32 	%f85, %f83, %f84, %f82;
	ld.shared.f32 	%f86, [%r123+-8];
	add.s32 	%r95, %r94, %r14;
	ld.shared.f32 	%f87, [%r95];
	fma.rn.f32 	%f88, %f86, %f87, %f85;
	ld.shared.f32 	%f89, [%r123+-4];
	add.s32 	%r96, %r95, %r14;
	ld.shared.f32 	%f90, [%r96];
	fma.rn.f32 	%f91, %f89, %f90, %f88;
	ld.shared.f32 	%f92, [%r123];
	add.s32 	%r97, %r96, %r14;
	ld.shared.f32 	%f93, [%r97];
	fma.rn.f32 	%f94, %f92, %f93, %f91;
	ld.shared.f32 	%f95, [%r123+4];
	add.s32 	%r98, %r97, %r14;
	ld.shared.f32 	%f96, [%r98];
	fma.rn.f32 	%f97, %f95, %f96, %f94;
	ld.shared.f32 	%f98, [%r123+8];
	add.s32 	%r99, %r98, %r14;
	ld.shared.f32 	%f99, [%r99];
	fma.rn.f32 	%f100, %f98, %f99, %f97;
	ld.shared.f32 	%f101, [%r123+12];
	add.s32 	%r100, %r99, %r14;
	ld.shared.f32 	%f102, [%r100];
	fma.rn.f32 	%f103, %f101, %f102, %f100;
	ld.shared.f32 	%f104, [%r123+16];
	add.s32 	%r101, %r100, %r14;
	ld.shared.f32 	%f105, [%r101];
	fma.rn.f32 	%f106, %f104, %f105, %f103;
	ld.shared.f32 	%f107, [%r123+20];
	add.s32 	%r102, %r101, %r14;
	ld.shared.f32 	%f108, [%r102];
	fma.rn.f32 	%f109, %f107, %f108, %f106;
	ld.shared.f32 	%f110, [%r123+24];
	add.s32 	%r103, %r102, %r14;
	ld.shared.f32 	%f111, [%r103];
	fma.rn.f32 	%f112, %f110, %f111, %f109;
	ld.shared.f32 	%f113, [%r123+28];
	add.s32 	%r104, %r103, %r14;
	ld.shared.f32 	%f114, [%r104];
	fma.rn.f32 	%f115, %f113, %f114, %f112;
	ld.shared.f32 	%f116, [%r123+32];
	add.s32 	%r105, %r104, %r14;
	ld.shared.f32 	%f117, [%r105];
	fma.rn.f32 	%f118, %f116, %f117, %f115;
	ld.shared.f32 	%f119, [%r123+36];
	add.s32 	%r106, %r105, %r14;
	ld.shared.f32 	%f120, [%r106];
	fma.rn.f32 	%f121, %f119, %f120, %f118;
	ld.shared.f32 	%f122, [%r123+40];
	add.s32 	%r107, %r106, %r14;
	ld.shared.f32 	%f123, [%r107];
	fma.rn.f32 	%f124, %f122, %f123, %f121;
	ld.shared.f32 	%f125, [%r123+44];
	add.s32 	%r108, %r107, %r14;
	ld.shared.f32 	%f126, [%r108];
	fma.rn.f32 	%f127, %f125, %f126, %f124;
	ld.shared.f32 	%f128, [%r123+48];
	add.s32 	%r109, %r108, %r14;
	ld.shared.f32 	%f129, [%r109];
	fma.rn.f32 	%f130, %f128, %f129, %f127;
	ld.shared.f32 	%f131, [%r123+52];
	add.s32 	%r110, %r109, %r14;
	ld.shared.f32 	%f132, [%r110];
	fma.rn.f32 	%f133, %f131, %f132, %f130;
	ld.shared.f32 	%f134, [%r123+56];
	add.s32 	%r111, %r110, %r14;
	ld.shared.f32 	%f135, [%r111];
	fma.rn.f32 	%f136, %f134, %f135, %f133;
	ld.shared.f32 	%f137, [%r123+60];
	add.s32 	%r112, %r111, %r14;
	ld.shared.f32 	%f138, [%r112];
	fma.rn.f32 	%f205, %f137, %f138, %f136;
	add.s32 	%r125, %r125, 32;
	add.s32 	%r124, %r124, %r13;
	add.s32 	%r123, %r123, 128;
	setp.ne.s32 	%p4, %r125, 0;
	mov.u32 	%r126, %r10;
	@%p4 bra 	$L__BB0_5;
$L__BB0_6:
	setp.eq.s32 	%p5, %r9, 0;
	@%p5 bra 	$L__BB0_38;
	setp.eq.s32 	%p6, %r9, 1;
	add.s32 	%r113, %r126, %r5;
	shl.b32 	%r114, %r113, 2;
	mov.u32 	%r115, share;
	add.s32 	%r24, %r115, %r114;
	ld.shared.f32 	%f139, [%r24];
	mad.lo.s32 	%r116, %r126, %r58, %r4;
	shl.b32 	%r117, %r116, 2;
	add.s32 	%r25, %r6, %r117;
	ld.shared.f32 	%f140, [%r25];
	fma.rn.f32 	%f205, %f139, %f140, %f205;
	@%p6 bra 	$L__BB0_38;
	setp.eq.s32 	%p7, %r9, 2;
	ld.shared.f32 	%f141, [%r24+4];
	add.s32 	%r26, %r25, %r14;
	ld.shared.f32 	%f142, [%r26];
	fma.rn.f32 	%f205, %f141, %f142, %f205;
	@%p7 bra 	$L__BB0_38;
	setp.eq.s32 	%p8, %r9, 3;
	ld.shared.f32 	%f143, [%r24+8];
	add.s32 	%r27, %r26, %r14;
	ld.shared.f32 	%f144, [%r27];
	fma.rn.f32 	%f205, %f143, %f144, %f205;
	@%p8 bra 	$L__BB0_38;
	setp.eq.s32 	%p9, %r9, 4;
	ld.shared.f32 	%f145, [%r24+12];
	add.s32 	%r28, %r27, %r14;
	ld.shared.f32 	%f146, [%r28];
	fma.rn.f32 	%f205, %f145, %f146, %f205;
	@%p9 bra 	$L__BB0_38;
	setp.eq.s32 	%p10, %r9, 5;
	ld.shared.f32 	%f147, [%r24+16];
	add.s32 	%r29, %r28, %r14;
	ld.shared.f32 	%f148, [%r29];
	fma.rn.f32 	%f205, %f147, %f148, %f205;
	@%p10 bra 	$L__BB0_38;
	setp.eq.s32 	%p11, %r9, 6;
	ld.shared.f32 	%f149, [%r24+20];
	add.s32 	%r30, %r29, %r14;
	ld.shared.f32 	%f150, [%r30];
	fma.rn.f32 	%f205, %f149, %f150, %f205;
	@%p11 bra 	$L__BB0_38;
	setp.eq.s32 	%p12, %r9, 7;
	ld.shared.f32 	%f151, [%r24+24];
	add.s32 	%r31, %r30, %r14;
	ld.shared.f32 	%f152, [%r31];
	fma.rn.f32 	%f205, %f151, %f152, %f205;
	@%p12 bra 	$L__BB0_38;
	setp.eq.s32 	%p13, %r9, 8;
	ld.shared.f32 	%f153, [%r24+28];
	add.s32 	%r32, %r31, %r14;
	ld.shared.f32 	%f154, [%r32];
	fma.rn.f32 	%f205, %f153, %f154, %f205;
	@%p13 bra 	$L__BB0_38;
	setp.eq.s32 	%p14, %r9, 9;
	ld.shared.f32 	%f155, [%r24+32];
	add.s32 	%r33, %r32, %r14;
	ld.shared.f32 	%f156, [%r33];
	fma.rn.f32 	%f205, %f155, %f156, %f205;
	@%p14 bra 	$L__BB0_38;
	setp.eq.s32 	%p15, %r9, 10;
	ld.shared.f32 	%f157, [%r24+36];
	add.s32 	%r34, %r33, %r14;
	ld.shared.f32 	%f158, [%r34];
	fma.rn.f32 	%f205, %f157, %f158, %f205;
	@%p15 bra 	$L__BB0_38;
	setp.eq.s32 	%p16, %r9, 11;
	ld.shared.f32 	%f159, [%r24+40];
	add.s32 	%r35, %r34, %r14;
	ld.shared.f32 	%f160, [%r35];
	fma.rn.f32 	%f205, %f159, %f160, %f205;
	@%p16 bra 	$L__BB0_38;
	setp.eq.s32 	%p17, %r9, 12;
	ld.shared.f32 	%f161, [%r24+44];
	add.s32 	%r36, %r35, %r14;
	ld.shared.f32 	%f162, [%r36];
	fma.rn.f32 	%f205, %f161, %f162, %f205;
	@%p17 bra 	$L__BB0_38;
	setp.eq.s32 	%p18, %r9, 13;
	ld.shared.f32 	%f163, [%r24+48];
	add.s32 	%r37, %r36, %r14;
	ld.shared.f32 	%f164, [%r37];
	fma.rn.f32 	%f205, %f163, %f164, %f205;
	@%p18 bra 	$L__BB0_38;
	setp.eq.s32 	%p19, %r9, 14;
	ld.shared.f32 	%f165, [%r24+52];
	add.s32 	%r38, %r37, %r14;
	ld.shared.f32 	%f166, [%r38];
	fma.rn.f32 	%f205, %f165, %f166, %f205;
	@%p19 bra 	$L__BB0_38;
	setp.eq.s32 	%p20, %r9, 15;
	ld.shared.f32 	%f167, [%r24+56];
	add.s32 	%r39, %r38, %r14;
	ld.shared.f32 	%f168, [%r39];
	fma.rn.f32 	%f205, %f167, %f168, %f205;
	@%p20 bra 	$L__BB0_38;
	setp.eq.s32 	%p21, %r9, 16;
	ld.shared.f32 	%f169, [%r24+60];
	add.s32 	%r40, %r39, %r14;
	ld.shared.f32 	%f170, [%r40];
	fma.rn.f32 	%f205, %f169, %f170, %f205;
	@%p21 bra 	$L__BB0_38;
	setp.eq.s32 	%p22, %r9, 17;
	ld.shared.f32 	%f171, [%r24+64];
	add.s32 	%r41, %r40, %r14;
	ld.shared.f32 	%f172, [%r41];
	fma.rn.f32 	%f205, %f171, %f172, %f205;
	@%p22 bra 	$L__BB0_38;
	setp.eq.s32 	%p23, %r9, 18;
	ld.shared.f32 	%f173, [%r24+68];
	add.s32 	%r42, %r41, %r14;
	ld.shared.f32 	%f174, [%r42];
	fma.rn.f32 	%f205, %f173, %f174, %f205;
	@%p23 bra 	$L__BB0_38;
	setp.eq.s32 	%p24, %r9, 19;
	ld.shared.f32 	%f175, [%r24+72];
	add.s32 	%r43, %r42, %r14;
	ld.shared.f32 	%f176, [%r43];
	fma.rn.f32 	%f205, %f175, %f176, %f205;
	@%p24 bra 	$L__BB0_38;
	setp.eq.s32 	%p25, %r9, 20;
	ld.shared.f32 	%f177, [%r24+76];
	add.s32 	%r44, %r43, %r14;
	ld.shared.f32 	%f178, [%r44];
	fma.rn.f32 	%f205, %f177, %f178, %f205;
	@%p25 bra 	$L__BB0_38;
	setp.eq.s32 	%p26, %r9, 21;
	ld.shared.f32 	%f179, [%r24+80];
	add.s32 	%r45, %r44, %r14;
	ld.shared.f32 	%f180, [%r45];
	fma.rn.f32 	%f205, %f179, %f180, %f205;
	@%p26 bra 	$L__BB0_38;
	setp.eq.s32 	%p27, %r9, 22;
	ld.shared.f32 	%f181, [%r24+84];
	add.s32 	%r46, %r45, %r14;
	ld.shared.f32 	%f182, [%r46];
	fma.rn.f32 	%f205, %f181, %f182, %f205;
	@%p27 bra 	$L__BB0_38;
	setp.eq.s32 	%p28, %r9, 23;
	ld.shared.f32 	%f183, [%r24+88];
	add.s32 	%r47, %r46, %r14;
	ld.shared.f32 	%f184, [%r47];
	fma.rn.f32 	%f205, %f183, %f184, %f205;
	@%p28 bra 	$L__BB0_38;
	setp.eq.s32 	%p29, %r9, 24;
	ld.shared.f32 	%f185, [%r24+92];
	add.s32 	%r48, %r47, %r14;
	ld.shared.f32 	%f186, [%r48];
	fma.rn.f32 	%f205, %f185, %f186, %f205;
	@%p29 bra 	$L__BB0_38;
	setp.eq.s32 	%p30, %r9, 25;
	ld.shared.f32 	%f187, [%r24+96];
	add.s32 	%r49, %r48, %r14;
	ld.shared.f32 	%f188, [%r49];
	fma.rn.f32 	%f205, %f187, %f188, %f205;
	@%p30 bra 	$L__BB0_38;
	setp.eq.s32 	%p31, %r9, 26;
	ld.shared.f32 	%f189, [%r24+100];
	add.s32 	%r50, %r49, %r14;
	ld.shared.f32 	%f190, [%r50];
	fma.rn.f32 	%f205, %f189, %f190, %f205;
	@%p31 bra 	$L__BB0_38;
	setp.eq.s32 	%p32, %r9, 27;
	ld.shared.f32 	%f191, [%r24+104];
	add.s32 	%r51, %r50, %r14;
	ld.shared.f32 	%f192, [%r51];
	fma.rn.f32 	%f205, %f191, %f192, %f205;
	@%p32 bra 	$L__BB0_38;
	setp.eq.s32 	%p33, %r9, 28;
	ld.shared.f32 	%f193, [%r24+108];
	add.s32 	%r52, %r51, %r14;
	ld.shared.f32 	%f194, [%r52];
	fma.rn.f32 	%f205, %f193, %f194, %f205;
	@%p33 bra 	$L__BB0_38;
	setp.eq.s32 	%p34, %r9, 29;
	ld.shared.f32 	%f195, [%r24+112];
	add.s32 	%r53, %r52, %r14;
	ld.shared.f32 	%f196, [%r53];
	fma.rn.f32 	%f205, %f195, %f196, %f205;
	@%p34 bra 	$L__BB0_38;
	setp.eq.s32 	%p35, %r9, 30;
	ld.shared.f32 	%f197, [%r24+116];
	add.s32 	%r54, %r53, %r14;
	ld.shared.f32 	%f198, [%r54];
	fma.rn.f32 	%f205, %f197, %f198, %f205;
	@%p35 bra 	$L__BB0_38;
	ld.shared.f32 	%f199, [%r24+120];
	add.s32 	%r118, %r54, %r14;
	ld.shared.f32 	%f200, [%r118];
	fma.rn.f32 	%f205, %f199, %f200, %f205;
$L__BB0_38:
	bar.sync 	0;
	add.s32 	%r122, %r122, 1;
	setp.ne.s32 	%p36, %r122, %r57;
	@%p36 bra 	$L__BB0_2;
$L__BB0_39:
	cvta.to.global.u64 	%rd10, %rd5;
	add.s32 	%r119, %r1, %r3;
	add.s32 	%r120, %r2, %r4;
	mad.lo.s32 	%r121, %r119, %r56, %r120;
	mul.wide.s32 	%rd11, %r121, 4;
	add.s64 	%rd12, %rd10, %rd11;
	st.global.f32 	[%rd12], %f205;
	ret;

}
	// .globl	_Z16block_add_matrixPfS_S_iiff
.visible .entry _Z16block_add_matrixPfS_S_iiff(
	.param .u64 .ptr .align 1 _Z16block_add_matrixPfS_S_iiff_param_0,
	.param .u64 .ptr .align 1 _Z16block_add_matrixPfS_S_iiff_param_1,
	.param .u64 .ptr .align 1 _Z16block_add_matrixPfS_S_iiff_param_2,
	.param .u32 _Z16block_add_matrixPfS_S_iiff_param_3,
	.param .u32 _Z16block_add_matrixPfS_S_iiff_param_4,
	.param .f32 _Z16block_add_matrixPfS_S_iiff_param_5,
	.param .f32 _Z16block_add_matrixPfS_S_iiff_param_6
)
{
	.reg .b32 	%r<10>;
	.reg .b32 	%f<7>;
	.reg .b64 	%rd<11>;

	ld.param.u64 	%rd1, [_Z16block_add_matrixPfS_S_iiff_param_0];
	ld.param.u64 	%rd2, [_Z16block_add_matrixPfS_S_iiff_param_1];
	ld.param.u64 	%rd3, [_Z16block_add_matrixPfS_S_iiff_param_2];
	ld.param.u32 	%r1, [_Z16block_add_matrixPfS_S_iiff_param_3];
	ld.param.u32 	%r2, [_Z16block_add_matrixPfS_S_iiff_param_4];
	ld.param.f32 	%f1, [_Z16block_add_matrixPfS_S_iiff_param_5];
	ld.param.f32 	%f2, [_Z16block_add_matrixPfS_S_iiff_param_6];
	cvta.to.global.u64 	%rd4, %rd3;
	cvta.to.global.u64 	%rd5, %rd2;
	cvta.to.global.u64 	%rd6, %rd1;
	mov.u32 	%r3, %ctaid.y;
	mov.u32 	%r4, %tid.y;
	mad.lo.s32 	%r5, %r2, %r3, %r4;
	mov.u32 	%r6, %ctaid.x;
	mov.u32 	%r7, %tid.x;
	mad.lo.s32 	%r8, %r2, %r6, %r7;
	mad.lo.s32 	%r9, %r5, %r1, %r8;
	mul.wide.s32 	%rd7, %r9, 4;
	add.s64 	%rd8, %rd6, %rd7;
	ld.global.f32 	%f3, [%rd8];
	add.s64 	%rd9, %rd5, %rd7;
	ld.global.f32 	%f4, [%rd9];
	mul.f32 	%f5, %f2, %f4;
	fma.rn.f32 	%f6, %f1, %f3, %f5;
	add.s64 	%rd10, %rd4, %rd7;
	st.global.f32 	[%rd10], %f6;
	ret;

}


// ===== COMPILED SASS (sm_100) =====

	.target	sm_100

	.elftype	@"ET_EXEC"


//--------------------- .note.nv.tkinfo           --------------------------
	.section	.note.nv.tkinfo,"",@"SHT_NOTE"
	.sectionflags	@"SHF_NOTE_NV_TKINFO"
	.tkinfo
        /*0018*/ 	.word	0x00000002
        /*0030*/ 	.string	""
        /*0030*/ 	.string	"ptxas"
        /*0030*/ 	.string	"Cuda compilation tools, release 13.0, V13.0.88"
        /*0030*/ 	.string	"Build cuda_13.0.r13.0/compiler.36424714_0"
        /*0030*/ 	.string	"-arch sm_100 -m 64 "



//--------------------- .note.nv.cuinfo           --------------------------
	.section	.note.nv.cuinfo,"",@"SHT_NOTE"
	.sectionflags	@"SHF_NOTE_NV_CUINFO"
        /*0018*/ 	.short	0x0002
        /*001a*/ 	.short	0x0064
        /*001c*/ 	.short	0x0082
	.zero		2


//--------------------- .nv.info                  --------------------------
	.section	.nv.info,"",@"SHT_CUDA_INFO"
	.align	4


	//----- nvinfo : EIATTR_REGCOUNT
	.align		4
        /*0000*/ 	.byte	0x04, 0x2f
        /*0002*/ 	.short	(.L_1 - .L_0)
	.align		4
.L_0:
        /*0004*/ 	.word	index@(_Z16block_mul_kernelPfS_S_iii)
        /*0008*/ 	.word	0x00000020


	//----- nvinfo : EIATTR_FRAME_SIZE
	.align		4
.L_1:
        /*000c*/ 	.byte	0x04, 0x11
        /*000e*/ 	.short	(.L_3 - .L_2)
	.align		4
.L_2:
        /*0010*/ 	.word	index@(_Z16block_mul_kernelPfS_S_iii)
        /*0014*/ 	.word	0x00000000


	//----- nvinfo : EIATTR_REGCOUNT
	.align		4
.L_3:
        /*0018*/ 	.byte	0x04, 0x2f
        /*001a*/ 	.short	(.L_5 - .L_4)
	.align		4
.L_4:
        /*001c*/ 	.word	index@(_Z16block_add_matrixPfS_S_iiff)
        /*0020*/ 	.word	0x0000000e


	//----- nvinfo : EIATTR_FRAME_SIZE
	.align		4
.L_5:
        /*0024*/ 	.byte	0x04, 0x11
        /*0026*/ 	.short	(.L_7 - .L_6)
	.align		4
.L_6:
        /*0028*/ 	.word	index@(_Z16block_add_matrixPfS_S_iiff)
        /*002c*/ 	.word	0x00000000


	//----- nvinfo : EIATTR_MIN_STACK_SIZE
	.align		4
.L_7:
        /*0030*/ 	.byte	0x04, 0x12
        /*0032*/ 	.short	(.L_9 - .L_8)
	.align		4
.L_8:
        /*0034*/ 	.word	index@(_Z16block_add_matrixPfS_S_iiff)
        /*0038*/ 	.word	0x00000000


	//----- nvinfo : EIATTR_MIN_STACK_SIZE
	.align		4
.L_9:
        /*003c*/ 	.byte	0x04, 0x12
        /*003e*/ 	.short	(.L_11 - .L_10)
	.align		4
.L_10:
        /*0040*/ 	.word	index@(_Z16block_mul_kernelPfS_S_iii)
        /*0044*/ 	.word	0x00000000
.L_11:


//--------------------- .nv.compat                --------------------------
	.section	.nv.compat,"",@"SHT_CUDA_COMPAT_INFO"
	.align	4
        /*0000*/ 	.byte	0x02, 0x09, 0x00, 0x00, 0x02, 0x02, 0x01, 0x00, 0x02, 0x05, 0x05, 0x00, 0x03, 0x07, 0x01, 0x01
        /*0010*/ 	.byte	0x02, 0x03, 0x00, 0x00, 0x02, 0x06, 0x01, 0x00, 0x04, 0x0b, 0x08, 0x00, 0x09, 0x00, 0x00, 0x00
        /*0020*/ 	.byte	0x00, 0x00, 0x00, 0x00


//--------------------- .nv.info._Z16block_add_matrixPfS_S_iiff --------------------------
	.section	.nv.info._Z16block_add_matrixPfS_S_iiff,"",@"SHT_CUDA_INFO"
	.sectionflags	@""
	.align	4


	//----- nvinfo : EIATTR_CUDA_API_VERSION
	.align		4
        /*0000*/ 	.byte	0x04, 0x37
        /*0002*/ 	.short	(.L_13 - .L_12)
.L_12:
        /*0004*/ 	.word	0x00000082


	//----- nvinfo : EIATTR_KPARAM_INFO
	.align		4
.L_13:
        /*0008*/ 	.byte	0x04, 0x17
        /*000a*/ 	.short	(.L_15 - .L_14)
.L_14:
        /*000c*/ 	.word	0x00000000
        /*0010*/ 	.short	0x0006
        /*0012*/ 	.short	0x0024
        /*0014*/ 	.byte	0x00, 0xf0, 0x11, 0x00


	//----- nvinfo : EIATTR_KPARAM_INFO
	.align		4
.L_15:
        /*0018*/ 	.byte	0x04, 0x17
        /*001a*/ 	.short	(.L_17 - .L_16)
.L_16:
        /*001c*/ 	.word	0x00000000
        /*0020*/ 	.short	0x0005
        /*0022*/ 	.short	0x0020
        /*0024*/ 	.byte	0x00, 0xf0, 0x11, 0x00


	//----- nvinfo : EIATTR_KPARAM_INFO
	.align		4
.L_17:
        /*0028*/ 	.byte	0x04, 0x17
        /*002a*/ 	.short	(.L_19 - .L_18)
.L_18:
        /*002c*/ 	.word	0x00000000
        /*0030*/ 	.short	0x0004
        /*0032*/ 	.short	0x001c
        /*0034*/ 	.byte	0x00, 0xf0, 0x11, 0x00


	//----- nvinfo : EIATTR_KPARAM_INFO
	.align		4
.L_19:
        /*0038*/ 	.byte	0x04, 0x17
        /*003a*/ 	.short	(.L_21 - .L_20)
.L_20:
        /*003c*/ 	.word	0x00000000
        /*0040*/ 	.short	0x0003
        /*0042*/ 	.short	0x0018
        /*0044*/ 	.byte	0x00, 0xf0, 0x11, 0x00


	//----- nvinfo : EIATTR_KPARAM_INFO
	.align		4
.L_21:
        /*0048*/ 	.byte	0x04, 0x17
        /*004a*/ 	.short	(.L_23 - .L_22)
.L_22:
        /*004c*/ 	.word	0x00000000
        /*0050*/ 	.short	0x0002
        /*0052*/ 	.short	0x0010
        /*0054*/ 	.byte	0x00, 0xf5, 0x21, 0x00


	//----- nvinfo : EIATTR_KPARAM_INFO
	.align		4
.L_23:
        /*0058*/ 	.byte	0x04, 0x17
        /*005a*/ 	.short	(.L_25 - .L_24)
.L_24:
        /*005c*/ 	.word	0x00000000
        /*0060*/ 	.short	0x0001
        /*0062*/ 	.short	0x0008
        /*0064*/ 	.byte	0x00, 0xf5, 0x21, 0x00


	//----- nvinfo : EIATTR_KPARAM_INFO
	.align		4
.L_25:
        /*0068*/ 	.byte	0x04, 0x17
        /*006a*/ 	.short	(.L_27 - .L_26)
.L_26:
        /*006c*/ 	.word	0x00000000
        /*0070*/ 	.short	0x0000
        /*0072*/ 	.short	0x0000
        /*0074*/ 	.byte	0x00, 0xf5, 0x21, 0x00


	//----- nvinfo : EIATTR_SPARSE_MMA_MASK
	.align		4
.L_27:
        /*0078*/ 	.byte	0x03, 0x50
        /*007a*/ 	.short	0x0000


	//----- nvinfo : EIATTR_MAXREG_COUNT
	.align		4
        /*007c*/ 	.byte	0x03, 0x1b
        /*007e*/ 	.short	0x00ff


	//----- nvinfo : EIATTR_MERCURY_ISA_VERSION
	.align		4
        /*0080*/ 	.byte	0x03, 0x5f
        /*0082*/ 	.short	0x0101


	//----- nvinfo : EIATTR_VRC_CTA_INIT_COUNT
	.align		4
        /*0084*/ 	.byte	0x02, 0x4a
	.zero		1
	.zero		1


	//----- nvinfo : EIATTR_EXIT_INSTR_OFFSETS
	.align		4
        /*0088*/ 	.byte	0x04, 0x1c
        /*008a*/ 	.short	(.L_29 - .L_28)


	//   ....[0]....
.L_28:
        /*008c*/ 	.word	0x00000160


	//----- nvinfo : EIATTR_CBANK_PARAM_SIZE
	.align		4
.L_29:
        /*0090*/ 	.byte	0x03, 0x19
        /*0092*/ 	.short	0x0028


	//----- nvinfo : EIATTR_PARAM_CBANK
	.align		4
        /*0094*/ 	.byte	0x04, 0x0a
        /*0096*/ 	.short	(.L_31 - .L_30)
	.align		4
.L_30:
        /*0098*/ 	.word	index@(.nv.constant0._Z16block_add_matrixPfS_S_iiff)
        /*009c*/ 	.short	0x0380
        /*009e*/ 	.short	0x0028


	//----- nvinfo : EIATTR_SW_WAR
	.align		4
.L_31:
        /*00a0*/ 	.byte	0x04, 0x36
        /*00a2*/ 	.short	(.L_33 - .L_32)
.L_32:
        /*00a4*/ 	.word	0x00000008
.L_33:


//--------------------- .nv.info._Z16block_mul_kernelPfS_S_iii --------------------------
	.section	.nv.info._Z16block_mul_kernelPfS_S_iii,"",@"SHT_CUDA_INFO"
	.sectionflags	@""
	.align	4


	//----- nvinfo : EIATTR_CUDA_API_VERSION
	.align		4
        /*0000*/ 	.byte	0x04, 0x37
        /*0002*/ 	.short	(.L_35 - .L_34)
.L_34:
        /*0004*/ 	.word	0x00000082


	//----- nvinfo : EIATTR_KPARAM_INFO
	.align		4
.L_35:
        /*0008*/ 	.byte	0x04, 0x17
        /*000a*/ 	.short	(.L_37 - .L_36)
.L_36:
        /*000c*/ 	.word	0x00000000
        /*0010*/ 	.short	0x0005
        /*0012*/ 	.short	0x0020
        /*0014*/ 	.byte	0x00, 0xf0, 0x11, 0x00


	//----- nvinfo : EIATTR_KPARAM_INFO
	.align		4
.L_37:
        /*0018*/ 	.byte	0x04, 0x17
        /*001a*/ 	.short	(.L_39 - .L_38)
.L_38:
        /*001c*/ 	.word	0x00000000
        /*0020*/ 	.short	0x0004
        /*0022*/ 	.short	0x001c
        /*0024*/ 	.byte	0x00, 0xf0, 0x11, 0x00


	//----- nvinfo : EIATTR_KPARAM_INFO
	.align		4
.L_39:
        /*0028*/ 	.byte	0x04, 0x17
        /*002a*/ 	.short	(.L_41 - .L_40)
.L_40:
        /*002c*/ 	.word	0x00000000
        /*0030*/ 	.short	0x0003
        /*0032*/ 	.short	0x0018
        /*0034*/ 	.byte	0x00, 0xf0, 0x11, 0x00


	//----- nvinfo : EIATTR_KPARAM_INFO
	.align		4
.L_41:
        /*0038*/ 	.byte	0x04, 0x17
        /*003a*/ 	.short	(.L_43 - .L_42)
.L_42:
        /*003c*/ 	.word	0x00000000
        /*0040*/ 	.short	0x0002
        /*0042*/ 	.short	0x0010
        /*0044*/ 	.byte	0x00, 0xf5, 0x21, 0x00


	//----- nvinfo : EIATTR_KPARAM_INFO
	.align		4
.L_43:
        /*0048*/ 	.byte	0x04, 0x17
        /*004a*/ 	.short	(.L_45 - .L_44)
.L_44:
        /*004c*/ 	.word	0x00000000
        /*0050*/ 	.short	0x0001
        /*0052*/ 	.short	0x0008
        /*0054*/ 	.byte	0x00, 0xf5, 0x21, 0x00


	//----- nvinfo : EIATTR_KPARAM_INFO
	.align		4
.L_45:
        /*0058*/ 	.byte	0x04, 0x17
        /*005a*/ 	.short	(.L_47 - .L_46)
.L_46:
        /*005c*/ 	.word	0x00000000
        /*0060*/ 	.short	0x0000
        /*0062*/ 	.short	0x0000
        /*0064*/ 	.byte	0x00, 0xf5, 0x21, 0x00


	//----- nvinfo : EIATTR_SPARSE_MMA_MASK
	.align		4
.L_47:
        /*0068*/ 	.byte	0x03, 0x50
        /*006a*/ 	.short	0x0000


	//----- nvinfo : EIATTR_MAXREG_COUNT
	.align		4
        /*006c*/ 	.byte	0x03, 0x1b
        /*006e*/ 	.short	0x00ff


	//----- nvinfo : EIATTR_NUM_BARRIERS
	.align		4
        /*0070*/ 	.byte	0x02, 0x4c
        /*0072*/ 	.byte	0x01
	.zero		1


	//----- nvinfo : EIATTR_MERCURY_ISA_VERSION
	.align		4
        /*0074*/ 	.byte	0x03, 0x5f
        /*0076*/ 	.short	0x0101


	//----- nvinfo : EIATTR_VRC_CTA_INIT_COUNT
	.align		4
        /*0078*/ 	.byte	0x02, 0x4a
	.zero		1
	.zero		1


	//----- nvinfo : EIATTR_EXIT_INSTR_OFFSETS
	.align		4
        /*007c*/ 	.byte	0x04, 0x1c
        /*007e*/ 	.short	(.L_49 - .L_48)


	//   ....[0]....
.L_48:
        /*0080*/ 	.word	0x00001890


	//----- nvinfo : EIATTR_CBANK_PARAM_SIZE
	.align		4
.L_49:
        /*0084*/ 	.byte	0x03, 0x19
        /*0086*/ 	.short	0x0024


	//----- nvinfo : EIATTR_PARAM_CBANK
	.align		4
        /*0088*/ 	.byte	0x04, 0x0a
        /*008a*/ 	.short	(.L_51 - .L_50)
	.align		4
.L_50:
        /*008c*/ 	.word	index@(.nv.constant0._Z16block_mul_kernelPfS_S_iii)
        /*0090*/ 	.short	0x0380
        /*0092*/ 	.short	0x0024


	//----- nvinfo : EIATTR_SW_WAR
	.align		4
.L_51:
        /*0094*/ 	.byte	0x04, 0x36
        /*0096*/ 	.short	(.L_53 - .L_52)
.L_52:
        /*0098*/ 	.word	0x00000008
.L_53:


//--------------------- .nv.callgraph             --------------------------
	.section	.nv.callgraph,"",@"SHT_CUDA_CALLGRAPH"
	.align	4
	.sectionentsize	8
	.align		4
        /*0000*/ 	.word	0x00000000
	.align		4
        /*0004*/ 	.word	0xffffffff
	.align		4
        /*0008*/ 	.word	0x00000000
	.align		4
        /*000c*/ 	.word	0xfffffffe
	.align		4
        /*0010*/ 	.word	0x00000000
	.align		4
        /*0014*/ 	.word	0xfffffffd
	.align		4
        /*0018*/ 	.word	0x00000000
	.align		4
        /*001c*/ 	.word	0xfffffffc


//--------------------- .text._Z16block_add_matrixPfS_S_iiff --------------------------
	.section	.text._Z16block_add_matrixPfS_S_iiff,"ax",@progbits
	.align	128
        .global         _Z16block_add_matrixPfS_S_iiff
        .type           _Z16block_add_matrixPfS_S_iiff,@function
        .size           _Z16block_add_matrixPfS_S_iiff,(.L_x_7 - _Z16block_add_matrixPfS_S_iiff)
        .other          _Z16block_add_matrixPfS_S_iiff,@"STO_CUDA_ENTRY STV_DEFAULT"
_Z16block_add_matrixPfS_S_iiff:
.text._Z16block_add_matrixPfS_S_iiff:
[----:B------:R-:W-:Y:S01]  /*0000*/  LDC R1, c[0x0][0x37c] ;  /* 0x0000df00ff017b82 */ /* 0x000fe20000000800 */
[----:B------:R-:W0:Y:S07]  /*0010*/  S2R R0, SR_TID.Y ;  /* 0x0000000000007919 */ /* 0x000e2e0000002200 */
[----:B------:R-:W0:Y:S01]  /*0020*/  S2UR UR6, SR_CTAID.Y ;  /* 0x00000000000679c3 */ /* 0x000e220000002600 */
[----:B------:R-:W1:Y:S01]  /*0030*/  LDCU.64 UR4, c[0x0][0x358] ;  /* 0x00006b00ff0477ac */ /* 0x000e620008000a00 */
[----:B------:R-:W2:Y:S06]  /*0040*/  S2R R6, SR_TID.X ;  /* 0x0000000000067919 */ /* 0x000eac0000002100 */
[----:B------:R-:W0:Y:S08]  /*0050*/  LDC.64 R8, c[0x0][0x398] ;  /* 0x0000e600ff087b82 */ /* 0x000e300000000a00 */
[----:B------:R-:W2:Y:S08]  /*0060*/  S2UR UR7, SR_CTAID.X ;  /* 0x00000000000779c3 */ /* 0x000eb00000002500 */
[----:B------:R-:W3:Y:S08]  /*0070*/  LDC.64 R4, c[0x0][0x388] ;  /* 0x0000e200ff047b82 */ /* 0x000ef00000000a00 */
[----:B------:R-:W4:Y:S01]  /*0080*/  LDC.64 R2, c[0x0][0x380] ;  /* 0x0000e000ff027b82 */ /* 0x000f220000000a00 */
[----:B0-----:R-:W-:-:S02]  /*0090*/  IMAD R7, R9, UR6, R0 ;  /* 0x0000000609077c24 */ /* 0x001fc4000f8e0200 */
[----:B--2---:R-:W-:Y:S01]  /*00a0*/  IMAD R0, R9, UR7, R6 ;  /* 0x0000000709007c24 */ /* 0x004fe2000f8e0206 */
[----:B------:R-:W0:Y:S03]  /*00b0*/  LDCU.64 UR6, c[0x0][0x3a0] ;  /* 0x00007400ff0677ac */ /* 0x000e260008000a00 */
[----:B------:R-:W-:Y:S02]  /*00c0*/  IMAD R9, R7, R8, R0 ;  /* 0x0000000807097224 */ /* 0x000fe400078e0200 */
[----:B------:R-:W2:Y:S02]  /*00d0*/  LDC.64 R6, c[0x0][0x390] ;  /* 0x0000e400ff067b82 */ /* 0x000ea40000000a00 */
[----:B---3--:R-:W-:-:S06]  /*00e0*/  IMAD.WIDE R4, R9, 0x4, R4 ;  /* 0x0000000409047825 */ /* 0x008fcc00078e0204 */
[----:B-1----:R-:W0:Y:S01]  /*00f0*/  LDG.E R4, desc[UR4][R4.64] ;  /* 0x0000000404047981 */ /* 0x002e22000c1e1900 */
[----:B----4-:R-:W-:-:S06]  /*0100*/  IMAD.WIDE R2, R9, 0x4, R2 ;  /* 0x0000000409027825 */ /* 0x010fcc00078e0202 */
[----:B------:R-:W3:Y:S01]  /*0110*/  LDG.E R2, desc[UR4][R2.64] ;  /* 0x0000000402027981 */ /* 0x000ee2000c1e1900 */
[----:B--2---:R-:W-:-:S04]  /*0120*/  IMAD.WIDE R6, R9, 0x4, R6 ;  /* 0x0000000409067825 */ /* 0x004fc800078e0206 */
[----:B0-----:R-:W-:-:S04]  /*0130*/  FMUL R11, R4, UR7 ;  /* 0x00000007040b7c20 */ /* 0x001fc80008400000 */
[----:B---3--:R-:W-:-:S05]  /*0140*/  FFMA R11, R2, UR6, R11 ;  /* 0x00000006020b7c23 */ /* 0x008fca000800000b */
[----:B------:R-:W-:Y:S01]  /*0150*/  STG.E desc[UR4][R6.64], R11 ;  /* 0x0000000b06007986 */ /* 0x000fe2000c101904 */
[----:B------:R-:W-:Y:S05]  /*0160*/  EXIT ;  /* 0x000000000000794d */ /* 0x000fea0003800000 */
.L_x_0:
[----:B------:R-:W-:-:S00]  /*0170*/  BRA `(.L_x_0) ;  /* 0xfffffffc00fc7947 */ /* 0x000fc0000383ffff */
[----:B------:R-:W-:-:S00]  /*0180*/  NOP ;  /* 0x0000000000007918 */ /* 0x000fc00000000000 */
[----:B------:R-:W-:-:S00]  /*0190*/  NOP ;  /* 0x0000000000007918 */ /* 0x000fc00000000000 */
[----:B------:R-:W-:-:S00]  /*01a0*/  NOP ;  /* 0x0000000000007918 */ /* 0x000fc00000000000 */
[----:B------:R-:W-:-:S00]  /*01b0*/  NOP ;  /* 0x0000000000007918 */ /* 0x000fc00000000000 */
[----:B------:R-:W-:-:S00]  /*01c0*/  NOP ;  /* 0x0000000000007918 */ /* 0x000fc00000000000 */
[----:B------:R-:W-:-:S00]  /*01d0*/  NOP ;  /* 0x0000000000007918 */ /* 0x000fc00000000000 */
[----:B------:R-:W-:-:S00]  /*01e0*/  NOP ;  /* 0x0000000000007918 */ /* 0x000fc00000000000 */
[----:B------:R-:W-:-:S00]  /*01f0*/  NOP ;  /* 0x0000000000007918 */ /* 0x000fc00000000000 */
.L_x_7:


//--------------------- .text._Z16block_mul_kernelPfS_S_iii --------------------------
	.section	.text._Z16block_mul_kernelPfS_S_iii,"ax",@progbits
	.align	128
        .global         _Z16block_mul_kernelPfS_S_iii
        .type           _Z16block_mul_kernelPfS_S_iii,@function
        .size           _Z16block_mul_kernelPfS_S_iii,(.L_x_8 - _Z16block_mul_kernelPfS_S_iii)
        .other          _Z16block_mul_kernelPfS_S_iii,@"STO_CUDA_ENTRY STV_DEFAULT"
_Z16block_mul_kernelPfS_S_iii:
.text._Z16block_mul_kernelPfS_S_iii:
[----:B------:R-:W-:Y:S01]  /*0000*/  LDC R1, c[0x0][0x37c] ;  /* 0x0000df00ff017b82 */ /* 0x000fe20000000800 */
[----:B------:R-:W0:Y:S01]  /*0010*/  LDCU UR4, c[0x0][0x39c] ;  /* 0x00007380ff0477ac */ /* 0x000e220008000800 */
[----:B------:R-:W1:Y:S06]  /*0020*/  S2R R0, SR_TID.Y ;  /* 0x0000000000007919 */ /* 0x000e6c0000002200 */
[----:B------:R-:W2:Y:S01]  /*0030*/  S2UR UR7, SR_CTAID.X ;  /* 0x00000000000779c3 */ /* 0x000ea20000002500 */
[----:B------:R-:W-:Y:S01]  /*0040*/  HFMA2 R14, -RZ, RZ, 0, 0 ;  /* 0x00000000ff0e7431 */ /* 0x000fe200000001ff */
[----:B------:R-:W3:Y:S01]  /*0050*/  LDCU UR5, c[0x0][0x3a0] ;  /* 0x00007400ff0577ac */ /* 0x000ee20008000800 */
[----:B------:R-:W4:Y:S01]  /*0060*/  S2R R2, SR_TID.X ;  /* 0x0000000000027919 */ /* 0x000f220000002100 */
[----:B------:R-:W1:Y:S04]  /*0070*/  LDCU.64 UR8, c[0x0][0x358] ;  /* 0x00006b00ff0877ac */ /* 0x000e680008000a00 */
[----:B------:R-:W1:Y:S01]  /*0080*/  S2UR UR10, SR_CTAID.Y ;  /* 0x00000000000a79c3 */ /* 0x000e620000002600 */
[----:B0-----:R-:W-:Y:S01]  /*0090*/  UISETP.GE.AND UP0, UPT, UR4, 0x1, UPT ;  /* 0x000000010400788c */ /* 0x001fe2000bf06270 */
[----:B---3--:R-:W-:-:S08]  /*00a0*/  MOV R5, UR5 ;  /* 0x0000000500057c02 */ /* 0x008fd00008000f00 */
[----:B------:R-:W-:Y:S05]  /*00b0*/  BRA.U !UP0, `(.L_x_1) ;  /* 0x0000001508d87547 */ /* 0x000fea000b800000 */
[----:B------:R-:W0:Y:S01]  /*00c0*/  S2UR UR5, SR_CgaCtaId ;  /* 0x00000000000579c3 */ /* 0x000e220000008800 */
[----:B------:R-:W3:Y:S01]  /*00d0*/  LDCU UR6, c[0x0][0x398] ;  /* 0x00007300ff0677ac */ /* 0x000ee20008000800 */
[C---:B------:R-:W-:Y:S01]  /*00e0*/  VIADD R3, R5.reuse, 0xffffffff ;  /* 0xffffffff05037836 */ /* 0x040fe20000000000 */
[C---:B------:R-:W-:Y:S01]  /*00f0*/  LOP3.LUT R4, R5.reuse, 0x7fffffe0, RZ, 0xc0, !PT ;  /* 0x7fffffe005047812 */ /* 0x040fe200078ec0ff */
[----:B-12---:R-:W-:Y:S01]  /*0100*/  IMAD R9, R5, UR7, R0 ;  /* 0x0000000705097c24 */ /* 0x006fe2000f8e0200 */
[----:B------:R-:W-:Y:S01]  /*0110*/  UMOV UR4, 0x400 ;  /* 0x0000040000047882 */ /* 0x000fe20000000000 */
[-C--:B------:R-:W-:Y:S01]  /*0120*/  IMAD R7, R0, R5.reuse, RZ ;  /* 0x0000000500077224 */ /* 0x080fe200078e02ff */
[----:B------:R-:W-:Y:S01]  /*0130*/  ISETP.GE.U32.AND P0, PT, R3, 0x1f, PT ;  /* 0x0000001f0300780c */ /* 0x000fe20003f06070 */
[C---:B------:R-:W-:Y:S01]  /*0140*/  IMAD R3, R5.reuse, R5, RZ ;  /* 0x0000000505037224 */ /* 0x040fe200078e02ff */
[----:B------:R-:W-:Y:S02]  /*0150*/  LOP3.LUT R6, R5, 0x1f, RZ, 0xc0, !PT ;  /* 0x0000001f05067812 */ /* 0x000fe400078ec0ff */
[----:B------:R-:W-:-:S02]  /*0160*/  MOV R14, RZ ;  /* 0x000000ff000e7202 */ /* 0x000fc40000000f00 */
[----:B------:R-:W-:-:S05]  /*0170*/  SHF.L.U32 R3, R3, 0x2, RZ ;  /* 0x0000000203037819 */ /* 0x000fca00000006ff */
[----:B----4-:R-:W-:Y:S02]  /*0180*/  IMAD R11, R2, 0x4, R3 ;  /* 0x00000004020b7824 */ /* 0x010fe400078e0203 */
[----:B---3--:R-:W-:Y:S01]  /*0190*/  IMAD R8, R9, UR6, R2 ;  /* 0x0000000609087c24 */ /* 0x008fe2000f8e0202 */
[----:B------:R-:W-:Y:S01]  /*01a0*/  IADD3 R9, PT, PT, -R4, RZ, RZ ;  /* 0x000000ff04097210 */ /* 0x000fe20007ffe1ff */
[----:B0-----:R-:W-:-:S06]  /*01b0*/  ULEA UR4, UR5, UR4, 0x18 ;  /* 0x0000000405047291 */ /* 0x001fcc000f8ec0ff */
[----:B------:R-:W-:Y:S01]  /*01c0*/  IADD3 R10, PT, PT, R3, UR4, RZ ;  /* 0x00000004030a7c10 */ /* 0x000fe2000fffe0ff */
[----:B------:R-:W-:Y:S01]  /*01d0*/  VIADD R11, R11, UR4 ;  /* 0x000000040b0b7c36 */ /* 0x000fe20008000000 */
[----:B------:R-:W-:-:S06]  /*01e0*/  UMOV UR4, URZ ;  /* 0x000000ff00047c82 */ /* 0x000fcc0008000000 */
.L_x_5:
[----:B0-----:R-:W0:Y:S01]  /*01f0*/  LDC R5, c[0x0][0x3a0] ;  /* 0x0000e800ff057b82 */ /* 0x001e220000000800 */
[----:B------:R-:W1:Y:S07]  /*0200*/  LDCU UR5, c[0x0][0x398] ;  /* 0x00007300ff0577ac */ /* 0x000e6e0008000800 */
[----:B------:R-:W2:Y:S08]  /*0210*/  LDC.64 R16, c[0x0][0x380] ;  /* 0x0000e000ff107b82 */ /* 0x000eb00000000a00 */
[----:B------:R-:W3:Y:S01]  /*0220*/  LDC.64 R12, c[0x0][0x388] ;  /* 0x0000e200ff0c7b82 */ /* 0x000ee20000000a00 */
[----:B0-----:R-:W-:-:S02]  /*0230*/  IMAD R15, R5, UR4, R0 ;  /* 0x00000004050f7c24 */ /* 0x001fc4000f8e0200 */
[C---:B------:R-:W-:Y:S02]  /*0240*/  IMAD R18, R5.reuse, UR10, R2 ;  /* 0x0000000a05127c24 */ /* 0x040fe4000f8e0202 */
[----:B------:R-:W-:Y:S02]  /*0250*/  IMAD R3, R5, UR4, R8 ;  /* 0x0000000405037c24 */ /* 0x000fe4000f8e0208 */
[----:B-1----:R-:W-:Y:S02]  /*0260*/  IMAD R15, R15, UR5, R18 ;  /* 0x000000050f0f7c24 */ /* 0x002fe4000f8e0212 */
[----:B--2---:R-:W-:-:S06]  /*0270*/  IMAD.WIDE R16, R3, 0x4, R16 ;  /* 0x0000000403107825 */ /* 0x004fcc00078e0210 */
[----:B------:R-:W2:Y:S01]  /*0280*/  LDG.E R16, desc[UR8][R16.64] ;  /* 0x0000000810107981 */ /* 0x000ea2000c1e1900 */
[----:B---3--:R-:W-:-:S06]  /*0290*/  IMAD.WIDE R12, R15, 0x4, R12 ;  /* 0x000000040f0c7825 */ /* 0x008fcc00078e020c */
[----:B------:R-:W3:Y:S01]  /*02a0*/  LDG.E R12, desc[UR8][R12.64] ;  /* 0x000000080c0c7981 */ /* 0x000ee2000c1e1900 */
[----:B------:R-:W0:Y:S01]  /*02b0*/  S2UR UR6, SR_CgaCtaId ;  /* 0x00000000000679c3 */ /* 0x000e220000008800 */
[----:B------:R-:W-:Y:S01]  /*02c0*/  UMOV UR5, 0x400 ;  /* 0x0000040000057882 */ /* 0x000fe20000000000 */
[----:B------:R-:W-:Y:S02]  /*02d0*/  ISETP.GE.AND P1, PT, R5, 0x1, PT ;  /* 0x000000010500780c */ /* 0x000fe40003f26270 */
[----:B------:R-:W-:Y:S01]  /*02e0*/  IADD3 R3, PT, PT, R7, R2, RZ ;  /* 0x0000000207037210 */ /* 0x000fe20007ffe0ff */
[----:B------:R-:W-:Y:S02]  /*02f0*/  UIADD3 UR4, UPT, UPT, UR4, 0x1, URZ ;  /* 0x0000000104047890 */ /* 0x000fe4000fffe0ff */
[----:B0-----:R-:W-:Y:S01]  /*0300*/  ULEA UR5, UR6, UR5, 0x18 ;  /* 0x0000000506057291 */ /* 0x001fe2000f8ec0ff */
[----:B------:R-:W0:Y:S05]  /*0310*/  LDCU UR6, c[0x0][0x39c] ;  /* 0x00007380ff0677ac */ /* 0x000e2a0008000800 */
[----:B------:R-:W-:-:S02]  /*0320*/  LEA R15, R3, UR5, 0x2 ;  /* 0x00000005030f7c11 */ /* 0x000fc4000f8e10ff */
[----:B------:R-:W-:Y:S01]  /*0330*/  LEA R3, R3, R10, 0x2 ;  /* 0x0000000a03037211 */ /* 0x000fe200078e10ff */
[----:B0-----:R-:W-:Y:S02]  /*0340*/  UISETP.NE.AND UP0, UPT, UR4, UR6, UPT ;  /* 0x000000060400728c */ /* 0x001fe4000bf05270 */
[----:B--2---:R0:W-:Y:S04]  /*0350*/  STS [R15], R16 ;  /* 0x000000100f007388 */ /* 0x0041e80000000800 */
[----:B---3--:R0:W-:Y:S01]  /*0360*/  STS [R3], R12 ;  /* 0x0000000c03007388 */ /* 0x0081e20000000800 */
[----:B------:R-:W-:Y:S06]  /*0370*/  BAR.SYNC.DEFER_BLOCKING 0x0 ;  /* 0x0000000000007b1d */ /* 0x000fec0000010000 */
[----:B------:R-:W-:Y:S05]  /*0380*/  @!P1 BRA `(.L_x_2) ;  /* 0x00000014001c9947 */ /* 0x000fea0003800000 */
[----:B0-----:R-:W-:Y:S01]  /*0390*/  IMAD.MOV.U32 R12, RZ, RZ, RZ ;  /* 0x000000ffff0c7224 */ /* 0x001fe200078e00ff */
[----:B------:R-:W-:Y:S06]  /*03a0*/  @!P0 BRA `(.L_x_3) ;  /* 0x0000000800248947 */ /* 0x000fec0003800000 */
[----:B------:R-:W-:Y:S02]  /*03b0*/  LEA R3, R7, UR5, 0x2 ;  /* 0x0000000507037c11 */ /* 0x000fe4000f8e10ff */
[----:B------:R-:W-:Y:S02]  /*03c0*/  MOV R12, R11 ;  /* 0x0000000b000c7202 */ /* 0x000fe40000000f00 */
[----:B------:R-:W-:Y:S01]  /*03d0*/  MOV R13, R9 ;  /* 0x00000009000d7202 */ /* 0x000fe20000000f00 */
[----:B------:R-:W-:-:S07]  /*03e0*/  VIADD R3, R3, 0x40 ;  /* 0x0000004003037836 */ /* 0x000fce0000000000 */
.L_x_4:
[----:B------:R-:W-:Y:S01]  /*03f0*/  LDS R19, [R3+-0x40] ;  /* 0xffffc00003137984 */ /* 0x000fe20000000800 */
[----:B------:R-:W-:Y:S01]  /*0400*/  LEA R26, R5, R12, 0x2 ;  /* 0x0000000c051a7211 */ /* 0x000fe200078e10ff */
[----:B------:R-:W-:Y:S02]  /*0410*/  VIADD R13, R13, 0x20 ;  /* 0x000000200d0d7836 */ /* 0x000fe40000000000 */
[----:B------:R0:W1:Y:S01]  /*0420*/  LDS R18, [R12] ;  /* 0x000000000c127984 */ /* 0x0000620000000800 */
[----:B------:R-:W-:Y:S02]  /*0430*/  LEA R28, R5, R26, 0x2 ;  /* 0x0000001a051c7211 */ /* 0x000fe400078e10ff */
[----:B------:R-:W-:Y:S01]  /*0440*/  ISETP.NE.AND P1, PT, R13, RZ, PT ;  /* 0x000000ff0d00720c */ /* 0x000fe20003f25270 */
[----:B------:R-:W-:Y:S01]  /*0450*/  LDS R16, [R3+-0x3c] ;  /* 0xffffc40003107984 */ /* 0x000fe20000000800 */
[----:B------:R-:W-:-:S03]  /*0460*/  LEA R27, R5, R28, 0x2 ;  /* 0x0000001c051b7211 */ /* 0x000fc600078e10ff */
[----:B------:R2:W3:Y:S01]  /*0470*/  LDS R17, [R26] ;  /* 0x000000001a117984 */ /* 0x0004e20000000800 */
[C---:B0-----:R-:W-:Y:S01]  /*0480*/  LEA R12, R5.reuse, R12, 0x7 ;  /* 0x0000000c050c7211 */ /* 0x041fe200078e38ff */
[C---:B------:R-:W-:Y:S02]  /*0490*/  IMAD R29, R5.reuse, 0x4, R27 ;  /* 0x00000004051d7824 */ /* 0x040fe400078e021b */
[----:B------:R-:W-:Y:S04]  /*04a0*/  LDS R24, [R3+-0x38] ;  /* 0xffffc80003187984 */ /* 0x000fe80000000800 */
[----:B------:R0:W4:Y:S01]  /*04b0*/  LDS R15, [R28] ;  /* 0x000000001c0f7984 */ /* 0x0001220000000800 */
[----:B--2---:R-:W-:-:S03]  /*04c0*/  LEA R26, R5, R29, 0x2 ;  /* 0x0000001d051a7211 */ /* 0x004fc600078e10ff */
[----:B------:R-:W-:Y:S04]  /*04d0*/  LDS R22, [R3+-0x34] ;  /* 0xffffcc0003167984 */ /* 0x000fe80000000800 */
[----:B------:R2:W5:Y:S01]  /*04e0*/  LDS R23, [R27] ;  /* 0x000000001b177984 */ /* 0x0005620000000800 */
[----:B0-----:R-:W-:-:S03]  /*04f0*/  LEA R28, R5, R26, 0x2 ;  /* 0x0000001a051c7211 */ /* 0x001fc600078e10ff */
[----:B------:R-:W-:Y:S04]  /*0500*/  LDS R20, [R3+-0x30] ;  /* 0xffffd00003147984 */ /* 0x000fe80000000800 */
[----:B------:R0:W5:Y:S01]  /*0510*/  LDS R21, [R29] ;  /* 0x000000001d157984 */ /* 0x0001620000000800 */
[----:B--2---:R-:W-:Y:S01]  /*0520*/  LEA R27, R5, R28, 0x2 ;  /* 0x0000001c051b7211 */ /* 0x004fe200078e10ff */
[----:B-1----:R-:W-:-:S04]  /*0530*/  FFMA R25, R19, R18, R14 ;  /* 0x0000001213197223 */ /* 0x002fc8000000000e */
[----:B0-----:R-:W-:Y:S01]  /*0540*/  IMAD R29, R5, 0x4, R27 ;  /* 0x00000004051d7824 */ /* 0x001fe200078e021b */
[----:B------:R-:W-:Y:S04]  /*0550*/  LDS R18, [R3+-0x2c] ;  /* 0xffffd40003127984 */ /* 0x000fe80000000800 */
[----:B------:R0:W1:Y:S01]  /*0560*/  LDS R19, [R26] ;  /* 0x000000001a137984 */ /* 0x0000620000000800 */
[----:B---3--:R-:W-:-:S03]  /*0570*/  FFMA R25, R16, R17, R25 ;  /* 0x0000001110197223 */ /* 0x008fc60000000019 */
[----:B------:R2:W-:Y:S04]  /*0580*/  LDS R16, [R28] ;  /* 0x000000001c107984 */ /* 0x0005e80000000800 */
[----:B------:R-:W3:Y:S01]  /*0590*/  LDS R17, [R3+-0x28] ;  /* 0xffffd80003117984 */ /* 0x000ee20000000800 */
[C---:B0-----:R-:W-:Y:S01]  /*05a0*/  LEA R26, R5.reuse, R29, 0x2 ;  /* 0x0000001d051a7211 */ /* 0x041fe200078e10ff */
[----:B----4-:R-:W-:Y:S02]  /*05b0*/  FFMA R25, R24, R15, R25 ;  /* 0x0000000f18197223 */ /* 0x010fe40000000019 */
[----:B------:R-:W-:Y:S01]  /*05c0*/  LDS R14, [R3+-0x24] ;  /* 0xffffdc00030e7984 */ /* 0x000fe20000000800 */
[----:B--2---:R-:W-:-:S03]  /*05d0*/  LEA R28, R5, R26, 0x2 ;  /* 0x0000001a051c7211 */ /* 0x004fc600078e10ff */
[----:B------:R0:W2:Y:S01]  /*05e0*/  LDS R15, [R27] ;  /* 0x000000001b0f7984 */ /* 0x0000a20000000800 */
[----:B-----5:R-:W-:-:S03]  /*05f0*/  FFMA R25, R22, R23, R25 ;  /* 0x0000001716197223 */ /* 0x020fc60000000019 */
[----:B------:R-:W-:Y:S04]  /*0600*/  LDS R22, [R3+-0x20] ;  /* 0xffffe00003167984 */ /* 0x000fe80000000800 */
[----:B------:R4:W5:Y:S01]  /*0610*/  LDS R23, [R29] ;  /* 0x000000001d177984 */ /* 0x0009620000000800 */
[C---:B0-----:R-:W-:Y:S01]  /*0620*/  LEA R27, R5.reuse, R28, 0x2 ;  /* 0x0000001c051b7211 */ /* 0x041fe200078e10ff */
[----:B------:R-:W-:Y:S02]  /*0630*/  FFMA R25, R20, R21, R25 ;  /* 0x0000001514197223 */ /* 0x000fe40000000019 */
[----:B------:R-:W-:Y:S04]  /*0640*/  LDS R20, [R3+-0x1c] ;  /* 0xffffe40003147984 */ /* 0x000fe80000000800 */
[----:B------:R0:W5:Y:S01]  /*0650*/  LDS R21, [R26] ;  /* 0x000000001a157984 */ /* 0x0001620000000800 */
[----:B----4-:R-:W-:-:S02]  /*0660*/  IMAD R29, R5, 0x4, R27 ;  /* 0x00000004051d7824 */ /* 0x010fc400078e021b */
[----:B-1----:R-:W-:-:S03]  /*0670*/  FFMA R24, R18, R19, R25 ;  /* 0x0000001312187223 */ /* 0x002fc60000000019 */
[----:B0-----:R-:W-:Y:S01]  /*0680*/  LEA R26, R5, R29, 0x2 ;  /* 0x0000001d051a7211 */ /* 0x001fe200078e10ff */
[----:B------:R-:W-:Y:S04]  /*0690*/  LDS R18, [R3+-0x18] ;  /* 0xffffe80003127984 */ /* 0x000fe80000000800 */
[----:B------:R0:W1:Y:S01]  /*06a0*/  LDS R19, [R28] ;  /* 0x000000001c137984 */ /* 0x0000620000000800 */
[----:B---3--:R-:W-:-:S03]  /*06b0*/  FFMA R25, R17, R16, R24 ;  /* 0x0000001011197223 */ /* 0x008fc60000000018 */
[----:B------:R3:W-:Y:S04]  /*06c0*/  LDS R16, [R27] ;  /* 0x000000001b107984 */ /* 0x0007e80000000800 */
[----:B------:R-:W4:Y:S01]  /*06d0*/  LDS R17, [R3+-0x14] ;  /* 0xffffec0003117984 */ /* 0x000f220000000800 */
[C---:B0-----:R-:W-:Y:S01]  /*06e0*/  LEA R28, R5.reuse, R26, 0x2 ;  /* 0x0000001a051c7211 */ /* 0x041fe200078e10ff */
[----:B--2---:R-:W-:Y:S02]  /*06f0*/  FFMA R15, R14, R15, R25 ;  /* 0x0000000f0e0f7223 */ /* 0x004fe40000000019 */
[----:B------:R-:W-:Y:S01]  /*0700*/  LDS R24, [R3+-0x10] ;  /* 0xfffff00003187984 */ /* 0x000fe20000000800 */
[----:B---3--:R-:W-:-:S03]  /*0710*/  LEA R27, R5, R28, 0x2 ;  /* 0x0000001c051b7211 */ /* 0x008fc600078e10ff */
[----:B------:R0:W2:Y:S01]  /*0720*/  LDS R25, [R29] ;  /* 0x000000001d197984 */ /* 0x0000a20000000800 */
[----:B-----5:R-:W-:-:S03]  /*0730*/  FFMA R15, R22, R23, R15 ;  /* 0x00000017160f7223 */ /* 0x020fc6000000000f */
[----:B------:R-:W-:Y:S04]  /*0740*/  LDS R22, [R3+-0xc] ;  /* 0xfffff40003167984 */ /* 0x000fe80000000800 */
[----:B------:R3:W5:Y:S01]  /*0750*/  LDS R23, [R26] ;  /* 0x000000001a177984 */ /* 0x0007620000000800 */
[C---:B0-----:R-:W-:Y:S02]  /*0760*/  IMAD R29, R5.reuse, 0x4, R27 ;  /* 0x00000004051d7824 */ /* 0x041fe400078e021b */
[----:B------:R-:W-:Y:S02]  /*0770*/  FFMA R15, R20, R21, R15 ;  /* 0x00000015140f7223 */ /* 0x000fe4000000000f */
[----:B------:R-:W-:Y:S04]  /*0780*/  LDS R21, [R3+-0x8] ;  /* 0xfffff80003157984 */ /* 0x000fe80000000800 */
[----:B------:R0:W5:Y:S01]  /*0790*/  LDS R14, [R28] ;  /* 0x000000001c0e7984 */ /* 0x0001620000000800 */
[----:B---3--:R-:W-:Y:S01]  /*07a0*/  LEA R26, R5, R29, 0x2 ;  /* 0x0000001d051a7211 */ /* 0x008fe200078e10ff */
[----:B-1----:R-:W-:-:S03]  /*07b0*/  FFMA R20, R18, R19, R15 ;  /* 0x0000001312147223 */ /* 0x002fc6000000000f */
[----:B0-----:R-:W-:Y:S01]  /*07c0*/  LEA R28, R5, R26, 0x2 ;  /* 0x0000001a051c7211 */ /* 0x001fe200078e10ff */
[----:B------:R-:W-:Y:S04]  /*07d0*/  LDS R18, [R3+-0x4] ;  /* 0xfffffc0003127984 */ /* 0x000fe80000000800 */
[----:B------:R0:W1:Y:S01]  /*07e0*/  LDS R15, [R27] ;  /* 0x000000001b0f7984 */ /* 0x0000620000000800 */
[----:B----4-:R-:W-:-:S03]  /*07f0*/  FFMA R17, R17, R16, R20 ;  /* 0x0000001011117223 */ /* 0x010fc60000000014 */
[----:B------:R-:W-:Y:S01]  /*0800*/  LDS R16, [R28] ;  /* 0x000000001c107984 */ /* 0x000fe20000000800 */
[----:B0-----:R-:W-:Y:S01]  /*0810*/  LEA R27, R5, R28, 0x2 ;  /* 0x0000001c051b7211 */ /* 0x001fe200078e10ff */
[----:B--2---:R-:W-:Y:S02]  /*0820*/  FFMA R17, R24, R25, R17 ;  /* 0x0000001918117223 */ /* 0x004fe40000000011 */
[----:B------:R-:W-:Y:S04]  /*0830*/  LDS R24, [R3] ;  /* 0x0000000003187984 */ /* 0x000fe80000000800 */
[----:B------:R0:W2:Y:S01]  /*0840*/  LDS R25, [R29] ;  /* 0x000000001d197984 */ /* 0x0000a20000000800 */
[----:B-----5:R-:W-:-:S03]  /*0850*/  FFMA R20, R22, R23, R17 ;  /* 0x0000001716147223 */ /* 0x020fc60000000011 */
[----:B------:R-:W-:Y:S04]  /*0860*/  LDS R23, [R3+0x4] ;  /* 0x0000040003177984 */ /* 0x000fe80000000800 */
[----:B------:R3:W4:Y:S01]  /*0870*/  LDS R22, [R26] ;  /* 0x000000001a167984 */ /* 0x0007220000000800 */
[----:B0-----:R-:W-:Y:S02]  /*0880*/  IMAD R29, R5, 0x4, R27 ;  /* 0x00000004051d7824 */ /* 0x001fe400078e021b */
[----:B------:R-:W-:Y:S01]  /*0890*/  FFMA R21, R21, R14, R20 ;  /* 0x0000000e15157223 */ /* 0x000fe20000000014 */
[----:B------:R-:W0:Y:S04]  /*08a0*/  LDS R17, [R3+0x8] ;  /* 0x0000080003117984 */ /* 0x000e280000000800 */
[----:B------:R-:W-:Y:S04]  /*08b0*/  LDS R20, [R3+0xc] ;  /* 0x00000c0003147984 */ /* 0x000fe80000000800 */
[----:B------:R5:W0:Y:S01]  /*08c0*/  LDS R19, [R27] ;  /* 0x000000001b137984 */ /* 0x000a220000000800 */
[----:B-1----:R-:W-:-:S03]  /*08d0*/  FFMA R21, R18, R15, R21 ;  /* 0x0000000f12157223 */ /* 0x002fc60000000015 */
[----:B------:R-:W-:Y:S01]  /*08e0*/  LDS R14, [R3+0x10] ;  /* 0x00001000030e7984 */ /* 0x000fe20000000800 */
[----:B------:R-:W-:-:S03]  /*08f0*/  LEA R18, R5, R29, 0x2 ;  /* 0x0000001d05127211 */ /* 0x000fc600078e10ff */
[----:B------:R1:W0:Y:S01]  /*0900*/  LDS R15, [R29] ;  /* 0x000000001d0f7984 */ /* 0x0002220000000800 */
[----:B---3--:R-:W-:-:S03]  /*0910*/  LEA R26, R5, R18, 0x2 ;  /* 0x00000012051a7211 */ /* 0x008fc600078e10ff */
[----:B------:R-:W-:Y:S01]  /*0920*/  LDS R18, [R18] ;  /* 0x0000000012127984 */ /* 0x000fe20000000800 */
[----:B------:R-:W-:-:S05]  /*0930*/  LEA R28, R5, R26, 0x2 ;  /* 0x0000001a051c7211 */ /* 0x000fca00078e10ff */
[C---:B-----5:R-:W-:Y:S02]  /*0940*/  IMAD R27, R5.reuse, 0x4, R28 ;  /* 0x00000004051b7824 */ /* 0x060fe400078e021c */
[----:B--2---:R-:W-:Y:S02]  /*0950*/  FFMA R24, R24, R25, R21 ;  /* 0x0000001918187223 */ /* 0x004fe40000000015 */
[----:B------:R-:W2:Y:S01]  /*0960*/  LDS R21, [R3+0x14] ;  /* 0x0000140003157984 */ /* 0x000ea20000000800 */
[----:B-1----:R-:W-:-:S03]  /*0970*/  LEA R29, R5, R27, 0x2 ;  /* 0x0000001b051d7211 */ /* 0x002fc600078e10ff */
[----:B------:R-:W-:Y:S01]  /*0980*/  LDS R25, [R28] ;  /* 0x000000001c197984 */ /* 0x000fe20000000800 */
[----:B----4-:R-:W-:-:S03]  /*0990*/  FFMA R22, R23, R22, R24 ;  /* 0x0000001617167223 */ /* 0x010fc60000000018 */
[----:B------:R-:W-:Y:S01]  /*09a0*/  LDS R24, [R29] ;  /* 0x000000001d187984 */ /* 0x000fe20000000800 */
[----:B0-----:R-:W-:-:S03]  /*09b0*/  FFMA R23, R17, R16, R22 ;  /* 0x0000001011177223 */ /* 0x001fc60000000016 */
[----:B------:R-:W-:Y:S04]  /*09c0*/  LDS R16, [R3+0x18] ;  /* 0x0000180003107984 */ /* 0x000fe80000000800 */
[----:B------:R-:W0:Y:S01]  /*09d0*/  LDS R17, [R26] ;  /* 0x000000001a117984 */ /* 0x000e220000000800 */
[----:B------:R-:W-:-:S03]  /*09e0*/  FFMA R23, R20, R19, R23 ;  /* 0x0000001314177223 */ /* 0x000fc60000000017 */
[----:B------:R-:W1:Y:S04]  /*09f0*/  LDS R22, [R3+0x1c] ;  /* 0x00001c0003167984 */ /* 0x000e680000000800 */
[----:B------:R-:W-:Y:S01]  /*0a00*/  LDS R19, [R27] ;  /* 0x000000001b137984 */ /* 0x000fe20000000800 */
[----:B------:R-:W-:-:S03]  /*0a10*/  FFMA R14, R14, R15, R23 ;  /* 0x0000000f0e0e7223 */ /* 0x000fc60000000017 */
[----:B------:R-:W3:Y:S04]  /*0a20*/  LDS R20, [R3+0x20] ;  /* 0x0000200003147984 */ /* 0x000ee80000000800 */
[----:B------:R-:W4:Y:S04]  /*0a30*/  LDS R23, [R3+0x24] ;  /* 0x0000240003177984 */ /* 0x000f280000000800 */
[----:B------:R-:W-:Y:S01]  /*0a40*/  LDS R15, [R3+0x28] ;  /* 0x00002800030f7984 */ /* 0x000fe20000000800 */
[----:B--2---:R-:W-:Y:S01]  /*0a50*/  FFMA R21, R21, R18, R14 ;  /* 0x0000001215157223 */ /* 0x004fe2000000000e */
[----:B------:R-:W-:-:S02]  /*0a60*/  LEA R14, R5, R29, 0x2 ;  /* 0x0000001d050e7211 */ /* 0x000fc400078e10ff */
[----:B------:R-:W-:Y:S01]  /*0a70*/  LDS R18, [R3+0x30] ;  /* 0x0000300003127984 */ /* 0x000fe20000000800 */
[----:B0-----:R-:W-:Y:S01]  /*0a80*/  FFMA R17, R16, R17, R21 ;  /* 0x0000001110117223 */ /* 0x001fe20000000015 */
[----:B------:R-:W-:Y:S02]  /*0a90*/  LEA R21, R5, R14, 0x2 ;  /* 0x0000000e05157211 */ /* 0x000fe400078e10ff */
[----:B------:R-:W-:Y:S01]  /*0aa0*/  LDS R16, [R3+0x2c] ;  /* 0x00002c0003107984 */ /* 0x000fe20000000800 */
[----:B-1----:R-:W-:-:S03]  /*0ab0*/  FFMA R25, R22, R25, R17 ;  /* 0x0000001916197223 */ /* 0x002fc60000000011 */
[----:B------:R-:W0:Y:S01]  /*0ac0*/  LDS R14, [R14] ;  /* 0x000000000e0e7984 */ /* 0x000e220000000800 */
[----:B------:R-:W-:-:S03]  /*0ad0*/  IMAD R28, R5, 0x4, R21 ;  /* 0x00000004051c7824 */ /* 0x000fc600078e0215 */
[----:B------:R-:W1:Y:S01]  /*0ae0*/  LDS R17, [R21] ;  /* 0x0000000015117984 */ /* 0x000e620000000800 */
[----:B---3--:R-:W-:Y:S01]  /*0af0*/  FFMA R20, R20, R19, R25 ;  /* 0x0000001314147223 */ /* 0x008fe20000000019 */
[----:B------:R-:W-:Y:S02]  /*0b00*/  LEA R25, R5, R28, 0x2 ;  /* 0x0000001c05197211 */ /* 0x000fe400078e10ff */
[----:B------:R-:W2:Y:S01]  /*0b10*/  LDS R19, [R28] ;  /* 0x000000001c137984 */ /* 0x000ea20000000800 */
[----:B----4-:R-:W-:Y:S01]  /*0b20*/  FFMA R26, R23, R24, R20 ;  /* 0x00000018171a7223 */ /* 0x010fe20000000014 */
[C---:B------:R-:W-:Y:S02]  /*0b30*/  LEA R24, R5.reuse, R25, 0x2 ;  /* 0x0000001905187211 */ /* 0x040fe400078e10ff */
[----:B------:R-:W-:Y:S02]  /*0b40*/  LDS R20, [R3+0x34] ;  /* 0x0000340003147984 */ /* 0x000fe40000000800 */
[----:B------:R-:W-:-:S02]  /*0b50*/  LEA R22, R5, R24, 0x2 ;  /* 0x0000001805167211 */ /* 0x000fc400078e10ff */
[----:B------:R-:W3:Y:S04]  /*0b60*/  LDS R25, [R25] ;  /* 0x0000000019197984 */ /* 0x000ee80000000800 */
[----:B------:R-:W-:Y:S04]  /*0b70*/  LDS R24, [R24] ;  /* 0x0000000018187984 */ /* 0x000fe80000000800 */
[----:B------:R-:W4:Y:S04]  /*0b80*/  LDS R23, [R3+0x38] ;  /* 0x0000380003177984 */ /* 0x000f280000000800 */
[----:B------:R-:W-:Y:S04]  /*0b90*/  LDS R22, [R22] ;  /* 0x0000000016167984 */ /* 0x000fe80000000800 */
[----:B------:R5:W4:Y:S01]  /*0ba0*/  LDS R21, [R3+0x3c] ;  /* 0x00003c0003157984 */ /* 0x000b220000000800 */
[----:B0-----:R-:W-:Y:S01]  /*0bb0*/  FFMA R15, R15, R14, R26 ;  /* 0x0000000e0f0f7223 */ /* 0x001fe2000000001a */
[----:B-----5:R-:W-:-:S03]  /*0bc0*/  IADD3 R3, PT, PT, R3, 0x80, RZ ;  /* 0x0000008003037810 */ /* 0x020fc60007ffe0ff */
[----:B-1----:R-:W-:-:S04]  /*0bd0*/  FFMA R15, R16, R17, R15 ;  /* 0x00000011100f7223 */ /* 0x002fc8000000000f */
[----:B--2---:R-:W-:-:S04]  /*0be0*/  FFMA R15, R18, R19, R15 ;  /* 0x00000013120f7223 */ /* 0x004fc8000000000f */
[----:B---3--:R-:W-:-:S04]  /*0bf0*/  FFMA R20, R20, R25, R15 ;  /* 0x0000001914147223 */ /* 0x008fc8000000000f */
[----:B----4-:R-:W-:-:S04]  /*0c00*/  FFMA R20, R23, R24, R20 ;  /* 0x0000001817147223 */ /* 0x010fc80000000014 */
[----:B------:R-:W-:Y:S01]  /*0c10*/  FFMA R14, R21, R22, R20 ;  /* 0x00000016150e7223 */ /* 0x000fe20000000014 */
[----:B------:R-:W-:Y:S06]  /*0c20*/  @P1 BRA `(.L_x_4) ;  /* 0xfffffff400f01947 */ /* 0x000fec000383ffff */
[----:B------:R-:W-:-:S07]  /*0c30*/  MOV R12, R4 ;  /* 0x00000004000c7202 */ /* 0x000fce0000000f00 */
.L_x_3:
[----:B------:R-:W-:-:S13]  /*0c40*/  ISETP.NE.AND P1, PT, R6, RZ, PT ;  /* 0x000000ff0600720c */ /* 0x000fda0003f25270 */
[----:B------:R-:W-:Y:S05]  /*0c50*/  @!P1 BRA `(.L_x_2) ;  /* 0x0000000800e89947 */ /* 0x000fea0003800000 */
[----:B------:R-:W-:Y:S01]  /*0c60*/  IMAD.IADD R3, R7, 0x1, R12 ;  /* 0x0000000107037824 */ /* 0x000fe200078e020c */
[----:B------:R-:W-:Y:S01]  /*0c70*/  ISETP.NE.AND P1, PT, R6, 0x1, PT ;  /* 0x000000010600780c */ /* 0x000fe20003f25270 */
[----:B------:R-:W-:-:S03]  /*0c80*/  IMAD R13, R12, R5, R2 ;  /* 0x000000050c0d7224 */ /* 0x000fc600078e0202 */
[----:B------:R-:W-:Y:S02]  /*0c90*/  LEA R3, R3, UR5, 0x2 ;  /* 0x0000000503037c11 */ /* 0x000fe4000f8e10ff */
[----:B------:R-:W-:-:S03]  /*0ca0*/  LEA R16, R13, R10, 0x2 ;  /* 0x0000000a0d107211 */ /* 0x000fc600078e10ff */
[----:B------:R-:W-:Y:S04]  /*0cb0*/  LDS R13, [R3] ;  /* 0x00000000030d7984 */ /* 0x000fe80000000800 */
[----:B------:R-:W0:Y:S02]  /*0cc0*/  LDS R12, [R16] ;  /* 0x00000000100c7984 */ /* 0x000e240000000800 */
[----:B0-----:R-:W-:Y:S01]  /*0cd0*/  FFMA R14, R13, R12, R14 ;  /* 0x0000000c0d0e7223 */ /* 0x001fe2000000000e */
[----:B------:R-:W-:Y:S06]  /*0ce0*/  @!P1 BRA `(.L_x_2) ;  /* 0x0000000800c49947 */ /* 0x000fec0003800000 */
[----:B------:R-:W-:Y:S01]  /*0cf0*/  LEA R16, R5, R16, 0x2 ;  /* 0x0000001005107211 */ /* 0x000fe200078e10ff */
[----:B------:R-:W-:Y:S01]  /*0d00*/  LDS R13, [R3+0x4] ;  /* 0x00000400030d7984 */ /* 0x000fe20000000800 */
[----:B------:R-:W-:-:S03]  /*0d10*/  ISETP.NE.AND P1, PT, R6, 0x2, PT ;  /* 0x000000020600780c */ /* 0x000fc60003f25270 */
[----:B------:R-:W0:Y:S02]  /*0d20*/  LDS R12, [R16] ;  /* 0x00000000100c7984 */ /* 0x000e240000000800 */
[----:B0-----:R-:W-:-:S08]  /*0d30*/  FFMA R14, R13, R12, R14 ;  /* 0x0000000c0d0e7223 */ /* 0x001fd0000000000e */
[----:B------:R-:W-:Y:S05]  /*0d40*/  @!P1 BRA `(.L_x_2) ;  /* 0x0000000800ac9947 */ /* 0x000fea0003800000 */
[----:B------:R-:W-:Y:S01]  /*0d50*/  LEA R16, R5, R16, 0x2 ;  /* 0x0000001005107211 */ /* 0x000fe200078e10ff */
[----:B------:R-:W-:Y:S01]  /*0d60*/  LDS R13, [R3+0x8] ;  /* 0x00000800030d7984 */ /* 0x000fe20000000800 */
[----:B------:R-:W-:-:S03]  /*0d70*/  ISETP.NE.AND P1, PT, R6, 0x3, PT ;  /* 0x000000030600780c */ /* 0x000fc60003f25270 */
[----:B------:R-:W0:Y:S02]  /*0d80*/  LDS R12, [R16] ;  /* 0x00000000100c7984 */ /* 0x000e240000000800 */
[----:B0-----:R-:W-:-:S08]  /*0d90*/  FFMA R14, R13, R12, R14 ;  /* 0x0000000c0d0e7223 */ /* 0x001fd0000000000e */
[----:B------:R-:W-:Y:S05]  /*0da0*/  @!P1 BRA `(.L_x_2) ;  /* 0x0000000800949947 */ /* 0x000fea0003800000 */
[----:B------:R-:W-:Y:S01]  /*0db0*/  IMAD R16, R5, 0x4, R16 ;  /* 0x0000000405107824 */ /* 0x000fe200078e0210 */
        /* <DEDUP_REMOVED lines=155> */
[----:B------:R-:W-:Y:S01]  /*1770*/  ISETP.NE.AND P1, PT, R6, 0x1e, PT ;  /* 0x0000001e0600780c */ /* 0x000fe20003f25270 */
[----:B------:R-:W-:Y:S01]  /*1780*/  LDS R13, [R3+0x74] ;  /* 0x00007400030d7984 */ /* 0x000fe20000000800 */
[----:B------:R-:W-:-:S11]  /*1790*/  LEA R12, R5, R16, 0x2 ;  /* 0x00000010050c7211 */ /* 0x000fd600078e10ff */
[----:B------:R-:W-:Y:S01]  /*17a0*/  @P1 LEA R16, R5, R12, 0x2 ;  /* 0x0000000c05101211 */ /* 0x000fe200078e10ff */
[----:B------:R-:W-:Y:S04]  /*17b0*/  @P1 LDS R15, [R3+0x78] ;  /* 0x00007800030f1984 */ /* 0x000fe80000000800 */
[----:B------:R-:W0:Y:S04]  /*17c0*/  LDS R12, [R12] ;  /* 0x000000000c0c7984 */ /* 0x000e280000000800 */
[----:B------:R-:W1:Y:S01]  /*17d0*/  @P1 LDS R16, [R16] ;  /* 0x0000000010101984 */ /* 0x000e620000000800 */
[----:B0-----:R-:W-:-:S04]  /*17e0*/  FFMA R14, R13, R12, R14 ;  /* 0x0000000c0d0e7223 */ /* 0x001fc8000000000e */
[----:B-1----:R-:W-:-:S07]  /*17f0*/  @P1 FFMA R14, R15, R16, R14 ;  /* 0x000000100f0e1223 */ /* 0x002fce000000000e */
.L_x_2:
[----:B------:R-:W-:Y:S06]  /*1800*/  BAR.SYNC.DEFER_BLOCKING 0x0 ;  /* 0x0000000000007b1d */ /* 0x000fec0000010000 */
[----:B------:R-:W-:Y:S05]  /*1810*/  BRA.U UP0, `(.L_x_5) ;  /* 0xffffffe900747547 */ /* 0x000fea000b83ffff */
.L_x_1:
[----:B------:R-:W3:Y:S01]  /*1820*/  LDC.64 R6, c[0x0][0x390] ;  /* 0x0000e400ff067b82 */ /* 0x000ee20000000a00 */
[----:B------:R-:W5:Y:S01]  /*1830*/  LDCU UR4, c[0x0][0x398] ;  /* 0x00007300ff0477ac */ /* 0x000f620008000800 */
[C---:B012---:R-:W-:Y:S02]  /*1840*/  IMAD R3, R5.reuse, UR7, R0 ;  /* 0x0000000705037c24 */ /* 0x047fe4000f8e0200 */
[----:B----4-:R-:W-:-:S04]  /*1850*/  IMAD R2, R5, UR10, R2 ;  /* 0x0000000a05027c24 */ /* 0x010fc8000f8e0202 */
[----:B-----5:R-:W-:-:S04]  /*1860*/  IMAD R3, R3, UR4, R2 ;  /* 0x0000000403037c24 */ /* 0x020fc8000f8e0202 */
[----:B---3--:R-:W-:-:S05]  /*1870*/  IMAD.WIDE R2, R3, 0x4, R6 ;  /* 0x0000000403027825 */ /* 0x008fca00078e0206 */
[----:B------:R-:W-:Y:S01]  /*1880*/  STG.E desc[UR8][R2.64], R14 ;  /* 0x0000000e02007986 */ /* 0x000fe2000c101908 */
[----:B------:R-:W-:Y:S05]  /*1890*/  EXIT ;  /* 0x000000000000794d */ /* 0x000fea0003800000 */
.L_x_6:
        /* <DEDUP_REMOVED lines=14> */
.L_x_8:


//--------------------- .nv.shared._Z16block_add_matrixPfS_S_iiff --------------------------
	.section	.nv.shared._Z16block_add_matrixPfS_S_iiff,"aw",@nobits
	.sectionflags	@""
	.align	16
	.zero		1024


//--------------------- .nv.shared.reserved.0     --------------------------
	.section	.nv.shared.reserved.0,"aw",@nobits
	.weak		__nv_reservedSMEM_offset_0_alias
	.size		__nv_reservedSMEM_offset_0_alias, 0, 64
	.other		__nv_reservedSMEM_offset_0_alias,@"STO_CUDA_RESERVED_SHARED STV_DEFAULT"
__nv_reservedSMEM_offset_0_alias:
	.zero		0
	.zero		64


//--------------------- .nv.shared._Z16block_mul_kernelPfS_S_iii --------------------------
	.section	.nv.shared._Z16block_mul_kernelPfS_S_iii,"aw",@nobits
	.sectionflags	@""
	.align	16
	.zero		1024


//--------------------- .nv.constant0._Z16block_add_matrixPfS_S_iiff --------------------------
	.section	.nv.constant0._Z16block_add_matrixPfS_S_iiff,"a",@progbits
	.sectionflags	@""
	.align	4
.nv.constant0._Z16block_add_matrixPfS_S_iiff:
	.zero		936


//--------------------- .nv.constant0._Z16block_mul_kernelPfS_S_iii --------------------------
	.section	.nv.constant0._Z16block_mul_kernelPfS_S_iii,"a",@progbits
	.sectionflags	@""
	.align	4
.nv.constant0._Z16block_mul_kernelPfS_S_iii:
	.zero		932


//--------------------- SYMBOLS --------------------------

	.type		.nv.reservedSmem.offset0,@object
	.size		.nv.reservedSmem.offset0,0x4
	.type		.nv.reservedSmem.cap,@object
	.size		.nv.reservedSmem.cap,0x4
